//
// Generated by NVIDIA NVVM Compiler
//
// Compiler Build ID: CL-36424714
// Cuda compilation tools, release 13.0, V13.0.88
// Based on NVVM 20.0.0
//

.version 9.0
.target sm_100
.address_size 64

	// .globl	_Z7tick_1sv

.visible .entry _Z7tick_1sv()
{
	.reg .b32 	%r<1001>;

	mov.b32 	%r1000, 1000000;
	// begin inline asm
	nanosleep.u32 %r1000;
	// end inline asm
	// begin inline asm
	nanosleep.u32 %r1000;
	// end inline asm
	// begin inline asm
	nanosleep.u32 %r1000;
	// end inline asm
	// begin inline asm
	nanosleep.u32 %r1000;
	// end inline asm
	// begin inline asm
	nanosleep.u32 %r1000;
	// end inline asm
	// begin inline asm
	nanosleep.u32 %r1000;
	// end inline asm
	// begin inline asm
	nanosleep.u32 %r1000;
	// end inline asm
	// begin inline asm
	nanosleep.u32 %r1000;
	// end inline asm
	// begin inline asm
	nanosleep.u32 %r1000;
	// end inline asm
	// begin inline asm
	nanosleep.u32 %r1000;
	// end inline asm
	// begin inline asm
	nanosleep.u32 %r1000;
	// end inline asm
	// begin inline asm
	nanosleep.u32 %r1000;
	// end inline asm
	// begin inline asm
	nanosleep.u32 %r1000;
	// end inline asm
	// begin inline asm
	nanosleep.u32 %r1000;
	// end inline asm
	// begin inline asm
	nanosleep.u32 %r1000;
	// end inline asm
	// begin inline asm
	nanosleep.u32 %r1000;
	// end inline asm
	// begin inline asm
	nanosleep.u32 %r1000;
	// end inline asm
	// begin inline asm
	nanosleep.u32 %r1000;
	// end inline asm
	// begin inline asm
	nanosleep.u32 %r1000;
	// end inline asm
	// begin inline asm
	nanosleep.u32 %r1000;
	// end inline asm
	// begin inline asm
	nanosleep.u32 %r1000;
	// end inline asm
	// begin inline asm
	nanosleep.u32 %r1000;
	// end inline asm
	// begin inline asm
	nanosleep.u32 %r1000;
	// end inline asm
	// begin inline asm
	nanosleep.u32 %r1000;
	// end inline asm
	// begin inline asm
	nanosleep.u32 %r1000;
	// end inline asm
	// begin inline asm
	nanosleep.u32 %r1000;
	// end inline asm
	// begin inline asm
	nanosleep.u32 %r1000;
	// end inline asm
	// begin inline asm
	nanosleep.u32 %r1000;
	// end inline asm
	// begin inline asm
	nanosleep.u32 %r1000;
	// end inline asm
	// begin inline asm
	nanosleep.u32 %r1000;
	// end inline asm
	// begin inline asm
	nanosleep.u32 %r1000;
	// end inline asm
	// begin inline asm
	nanosleep.u32 %r1000;
	// end inline asm
	// begin inline asm
	nanosleep.u32 %r1000;
	// end inline asm
	// begin inline asm
	nanosleep.u32 %r1000;
	// end inline asm
	// begin inline asm
	nanosleep.u32 %r1000;
	// end inline asm
	// begin inline asm
	nanosleep.u32 %r1000;
	// end inline asm
	// begin inline asm
	nanosleep.u32 %r1000;
	// end inline asm
	// begin inline asm
	nanosleep.u32 %r1000;
	// end inline asm
	// begin inline asm
	nanosleep.u32 %r1000;
	// end inline asm
	// begin inline asm
	nanosleep.u32 %r1000;
	// end inline asm
	// begin inline asm
	nanosleep.u32 %r1000;
	// end inline asm
	// begin inline asm
	nanosleep.u32 %r1000;
	// end inline asm
	// begin inline asm
	nanosleep.u32 %r1000;
	// end inline asm
	// begin inline asm
	nanosleep.u32 %r1000;
	// end inline asm
	// begin inline asm
	nanosleep.u32 %r1000;
	// end inline asm
	// begin inline asm
	nanosleep.u32 %r1000;
	// end inline asm
	// begin inline asm
	nanosleep.u32 %r1000;
	// end inline asm
	// begin inline asm
	nanosleep.u32 %r1000;
	// end inline asm
	// begin inline asm
	nanosleep.u32 %r1000;
	// end inline asm
	// begin inline asm
	nanosleep.u32 %r1000;
	// end inline asm
	// begin inline asm
	nanosleep.u32 %r1000;
	// end inline asm
	// begin inline asm
	nanosleep.u32 %r1000;
	// end inline asm
	// begin inline asm
	nanosleep.u32 %r1000;
	// end inline asm
	// begin inline asm
	nanosleep.u32 %r1000;
	// end inline asm
	// begin inline asm
	nanosleep.u32 %r1000;
	// end inline asm
	// begin inline asm
	nanosleep.u32 %r1000;
	// end inline asm
	// begin inline asm
	nanosleep.u32 %r1000;
	// end inline asm
	// begin inline asm
	nanosleep.u32 %r1000;
	// end inline asm
	// begin inline asm
	nanosleep.u32 %r1000;
	// end inline asm
	// begin inline asm
	nanosleep.u32 %r1000;
	// end inline asm
	// begin inline asm
	nanosleep.u32 %r1000;
	// end inline asm
	// begin inline asm
	nanosleep.u32 %r1000;
	// end inline asm
	// begin inline asm
	nanosleep.u32 %r1000;
	// end inline asm
	// begin inline asm
	nanosleep.u32 %r1000;
	// end inline asm
	// begin inline asm
	nanosleep.u32 %r1000;
	// end inline asm
	// begin inline asm
	nanosleep.u32 %r1000;
	// end inline asm
	// begin inline asm
	nanosleep.u32 %r1000;
	// end inline asm
	// begin inline asm
	nanosleep.u32 %r1000;
	// end inline asm
	// begin inline asm
	nanosleep.u32 %r1000;
	// end inline asm
	// begin inline asm
	nanosleep.u32 %r1000;
	// end inline asm
	// begin inline asm
	nanosleep.u32 %r1000;
	// end inline asm
	// begin inline asm
	nanosleep.u32 %r1000;
	// end inline asm
	// begin inline asm
	nanosleep.u32 %r1000;
	// end inline asm
	// begin inline asm
	nanosleep.u32 %r1000;
	// end inline asm
	// begin inline asm
	nanosleep.u32 %r1000;
	// end inline asm
	// begin inline asm
	nanosleep.u32 %r1000;
	// end inline asm
	// begin inline asm
	nanosleep.u32 %r1000;
	// end inline asm
	// begin inline asm
	nanosleep.u32 %r1000;
	// end inline asm
	// begin inline asm
	nanosleep.u32 %r1000;
	// end inline asm
	// begin inline asm
	nanosleep.u32 %r1000;
	// end inline asm
	// begin inline asm
	nanosleep.u32 %r1000;
	// end inline asm
	// begin inline asm
	nanosleep.u32 %r1000;
	// end inline asm
	// begin inline asm
	nanosleep.u32 %r1000;
	// end inline asm
	// begin inline asm
	nanosleep.u32 %r1000;
	// end inline asm
	// begin inline asm
	nanosleep.u32 %r1000;
	// end inline asm
	// begin inline asm
	nanosleep.u32 %r1000;
	// end inline asm
	// begin inline asm
	nanosleep.u32 %r1000;
	// end inline asm
	// begin inline asm
	nanosleep.u32 %r1000;
	// end inline asm
	// begin inline asm
	nanosleep.u32 %r1000;
	// end inline asm
	// begin inline asm
	nanosleep.u32 %r1000;
	// end inline asm
	// begin inline asm
	nanosleep.u32 %r1000;
	// end inline asm
	// begin inline asm
	nanosleep.u32 %r1000;
	// end inline asm
	// begin inline asm
	nanosleep.u32 %r1000;
	// end inline asm
	// begin inline asm
	nanosleep.u32 %r1000;
	// end inline asm
	// begin inline asm
	nanosleep.u32 %r1000;
	// end inline asm
	// begin inline asm
	nanosleep.u32 %r1000;
	// end inline asm
	// begin inline asm
	nanosleep.u32 %r1000;
	// end inline asm
	// begin inline asm
	nanosleep.u32 %r1000;
	// end inline asm
	// begin inline asm
	nanosleep.u32 %r1000;
	// end inline asm
	// begin inline asm
	nanosleep.u32 %r1000;
	// end inline asm
	// begin inline asm
	nanosleep.u32 %r1000;
	// end inline asm
	// begin inline asm
	nanosleep.u32 %r1000;
	// end inline asm
	// begin inline asm
	nanosleep.u32 %r1000;
	// end inline asm
	// begin inline asm
	nanosleep.u32 %r1000;
	// end inline asm
	// begin inline asm
	nanosleep.u32 %r1000;
	// end inline asm
	// begin inline asm
	nanosleep.u32 %r1000;
	// end inline asm
	// begin inline asm
	nanosleep.u32 %r1000;
	// end inline asm
	// begin inline asm
	nanosleep.u32 %r1000;
	// end inline asm
	// begin inline asm
	nanosleep.u32 %r1000;
	// end inline asm
	// begin inline asm
	nanosleep.u32 %r1000;
	// end inline asm
	// begin inline asm
	nanosleep.u32 %r1000;
	// end inline asm
	// begin inline asm
	nanosleep.u32 %r1000;
	// end inline asm
	// begin inline asm
	nanosleep.u32 %r1000;
	// end inline asm
	// begin inline asm
	nanosleep.u32 %r1000;
	// end inline asm
	// begin inline asm
	nanosleep.u32 %r1000;
	// end inline asm
	// begin inline asm
	nanosleep.u32 %r1000;
	// end inline asm
	// begin inline asm
	nanosleep.u32 %r1000;
	// end inline asm
	// begin inline asm
	nanosleep.u32 %r1000;
	// end inline asm
	// begin inline asm
	nanosleep.u32 %r1000;
	// end inline asm
	// begin inline asm
	nanosleep.u32 %r1000;
	// end inline asm
	// begin inline asm
	nanosleep.u32 %r1000;
	// end inline asm
	// begin inline asm
	nanosleep.u32 %r1000;
	// end inline asm
	// begin inline asm
	nanosleep.u32 %r1000;
	// end inline asm
	// begin inline asm
	nanosleep.u32 %r1000;
	// end inline asm
	// begin inline asm
	nanosleep.u32 %r1000;
	// end inline asm
	// begin inline asm
	nanosleep.u32 %r1000;
	// end inline asm
	// begin inline asm
	nanosleep.u32 %r1000;
	// end inline asm
	// begin inline asm
	nanosleep.u32 %r1000;
	// end inline asm
	// begin inline asm
	nanosleep.u32 %r1000;
	// end inline asm
	// begin inline asm
	nanosleep.u32 %r1000;
	// end inline asm
	// begin inline asm
	nanosleep.u32 %r1000;
	// end inline asm
	// begin inline asm
	nanosleep.u32 %r1000;
	// end inline asm
	// begin inline asm
	nanosleep.u32 %r1000;
	// end inline asm
	// begin inline asm
	nanosleep.u32 %r1000;
	// end inline asm
	// begin inline asm
	nanosleep.u32 %r1000;
	// end inline asm
	// begin inline asm
	nanosleep.u32 %r1000;
	// end inline asm
	// begin inline asm
	nanosleep.u32 %r1000;
	// end inline asm
	// begin inline asm
	nanosleep.u32 %r1000;
	// end inline asm
	// begin inline asm
	nanosleep.u32 %r1000;
	// end inline asm
	// begin inline asm
	nanosleep.u32 %r1000;
	// end inline asm
	// begin inline asm
	nanosleep.u32 %r1000;
	// end inline asm
	// begin inline asm
	nanosleep.u32 %r1000;
	// end inline asm
	// begin inline asm
	nanosleep.u32 %r1000;
	// end inline asm
	// begin inline asm
	nanosleep.u32 %r1000;
	// end inline asm
	// begin inline asm
	nanosleep.u32 %r1000;
	// end inline asm
	// begin inline asm
	nanosleep.u32 %r1000;
	// end inline asm
	// begin inline asm
	nanosleep.u32 %r1000;
	// end inline asm
	// begin inline asm
	nanosleep.u32 %r1000;
	// end inline asm
	// begin inline asm
	nanosleep.u32 %r1000;
	// end inline asm
	// begin inline asm
	nanosleep.u32 %r1000;
	// end inline asm
	// begin inline asm
	nanosleep.u32 %r1000;
	// end inline asm
	// begin inline asm
	nanosleep.u32 %r1000;
	// end inline asm
	// begin inline asm
	nanosleep.u32 %r1000;
	// end inline asm
	// begin inline asm
	nanosleep.u32 %r1000;
	// end inline asm
	// begin inline asm
	nanosleep.u32 %r1000;
	// end inline asm
	// begin inline asm
	nanosleep.u32 %r1000;
	// end inline asm
	// begin inline asm
	nanosleep.u32 %r1000;
	// end inline asm
	// begin inline asm
	nanosleep.u32 %r1000;
	// end inline asm
	// begin inline asm
	nanosleep.u32 %r1000;
	// end inline asm
	// begin inline asm
	nanosleep.u32 %r1000;
	// end inline asm
	// begin inline asm
	nanosleep.u32 %r1000;
	// end inline asm
	// begin inline asm
	nanosleep.u32 %r1000;
	// end inline asm
	// begin inline asm
	nanosleep.u32 %r1000;
	// end inline asm
	// begin inline asm
	nanosleep.u32 %r1000;
	// end inline asm
	// begin inline asm
	nanosleep.u32 %r1000;
	// end inline asm
	// begin inline asm
	nanosleep.u32 %r1000;
	// end inline asm
	// begin inline asm
	nanosleep.u32 %r1000;
	// end inline asm
	// begin inline asm
	nanosleep.u32 %r1000;
	// end inline asm
	// begin inline asm
	nanosleep.u32 %r1000;
	// end inline asm
	// begin inline asm
	nanosleep.u32 %r1000;
	// end inline asm
	// begin inline asm
	nanosleep.u32 %r1000;
	// end inline asm
	// begin inline asm
	nanosleep.u32 %r1000;
	// end inline asm
	// begin inline asm
	nanosleep.u32 %r1000;
	// end inline asm
	// begin inline asm
	nanosleep.u32 %r1000;
	// end inline asm
	// begin inline asm
	nanosleep.u32 %r1000;
	// end inline asm
	// begin inline asm
	nanosleep.u32 %r1000;
	// end inline asm
	// begin inline asm
	nanosleep.u32 %r1000;
	// end inline asm
	// begin inline asm
	nanosleep.u32 %r1000;
	// end inline asm
	// begin inline asm
	nanosleep.u32 %r1000;
	// end inline asm
	// begin inline asm
	nanosleep.u32 %r1000;
	// end inline asm
	// begin inline asm
	nanosleep.u32 %r1000;
	// end inline asm
	// begin inline asm
	nanosleep.u32 %r1000;
	// end inline asm
	// begin inline asm
	nanosleep.u32 %r1000;
	// end inline asm
	// begin inline asm
	nanosleep.u32 %r1000;
	// end inline asm
	// begin inline asm
	nanosleep.u32 %r1000;
	// end inline asm
	// begin inline asm
	nanosleep.u32 %r1000;
	// end inline asm
	// begin inline asm
	nanosleep.u32 %r1000;
	// end inline asm
	// begin inline asm
	nanosleep.u32 %r1000;
	// end inline asm
	// begin inline asm
	nanosleep.u32 %r1000;
	// end inline asm
	// begin inline asm
	nanosleep.u32 %r1000;
	// end inline asm
	// begin inline asm
	nanosleep.u32 %r1000;
	// end inline asm
	// begin inline asm
	nanosleep.u32 %r1000;
	// end inline asm
	// begin inline asm
	nanosleep.u32 %r1000;
	// end inline asm
	// begin inline asm
	nanosleep.u32 %r1000;
	// end inline asm
	// begin inline asm
	nanosleep.u32 %r1000;
	// end inline asm
	// begin inline asm
	nanosleep.u32 %r1000;
	// end inline asm
	// begin inline asm
	nanosleep.u32 %r1000;
	// end inline asm
	// begin inline asm
	nanosleep.u32 %r1000;
	// end inline asm
	// begin inline asm
	nanosleep.u32 %r1000;
	// end inline asm
	// begin inline asm
	nanosleep.u32 %r1000;
	// end inline asm
	// begin inline asm
	nanosleep.u32 %r1000;
	// end inline asm
	// begin inline asm
	nanosleep.u32 %r1000;
	// end inline asm
	// begin inline asm
	nanosleep.u32 %r1000;
	// end inline asm
	// begin inline asm
	nanosleep.u32 %r1000;
	// end inline asm
	// begin inline asm
	nanosleep.u32 %r1000;
	// end inline asm
	// begin inline asm
	nanosleep.u32 %r1000;
	// end inline asm
	// begin inline asm
	nanosleep.u32 %r1000;
	// end inline asm
	// begin inline asm
	nanosleep.u32 %r1000;
	// end inline asm
	// begin inline asm
	nanosleep.u32 %r1000;
	// end inline asm
	// begin inline asm
	nanosleep.u32 %r1000;
	// end inline asm
	// begin inline asm
	nanosleep.u32 %r1000;
	// end inline asm
	// begin inline asm
	nanosleep.u32 %r1000;
	// end inline asm
	// begin inline asm
	nanosleep.u32 %r1000;
	// end inline asm
	// begin inline asm
	nanosleep.u32 %r1000;
	// end inline asm
	// begin inline asm
	nanosleep.u32 %r1000;
	// end inline asm
	// begin inline asm
	nanosleep.u32 %r1000;
	// end inline asm
	// begin inline asm
	nanosleep.u32 %r1000;
	// end inline asm
	// begin inline asm
	nanosleep.u32 %r1000;
	// end inline asm
	// begin inline asm
	nanosleep.u32 %r1000;
	// end inline asm
	// begin inline asm
	nanosleep.u32 %r1000;
	// end inline asm
	// begin inline asm
	nanosleep.u32 %r1000;
	// end inline asm
	// begin inline asm
	nanosleep.u32 %r1000;
	// end inline asm
	// begin inline asm
	nanosleep.u32 %r1000;
	// end inline asm
	// begin inline asm
	nanosleep.u32 %r1000;
	// end inline asm
	// begin inline asm
	nanosleep.u32 %r1000;
	// end inline asm
	// begin inline asm
	nanosleep.u32 %r1000;
	// end inline asm
	// begin inline asm
	nanosleep.u32 %r1000;
	// end inline asm
	// begin inline asm
	nanosleep.u32 %r1000;
	// end inline asm
	// begin inline asm
	nanosleep.u32 %r1000;
	// end inline asm
	// begin inline asm
	nanosleep.u32 %r1000;
	// end inline asm
	// begin inline asm
	nanosleep.u32 %r1000;
	// end inline asm
	// begin inline asm
	nanosleep.u32 %r1000;
	// end inline asm
	// begin inline asm
	nanosleep.u32 %r1000;
	// end inline asm
	// begin inline asm
	nanosleep.u32 %r1000;
	// end inline asm
	// begin inline asm
	nanosleep.u32 %r1000;
	// end inline asm
	// begin inline asm
	nanosleep.u32 %r1000;
	// end inline asm
	// begin inline asm
	nanosleep.u32 %r1000;
	// end inline asm
	// begin inline asm
	nanosleep.u32 %r1000;
	// end inline asm
	// begin inline asm
	nanosleep.u32 %r1000;
	// end inline asm
	// begin inline asm
	nanosleep.u32 %r1000;
	// end inline asm
	// begin inline asm
	nanosleep.u32 %r1000;
	// end inline asm
	// begin inline asm
	nanosleep.u32 %r1000;
	// end inline asm
	// begin inline asm
	nanosleep.u32 %r1000;
	// end inline asm
	// begin inline asm
	nanosleep.u32 %r1000;
	// end inline asm
	// begin inline asm
	nanosleep.u32 %r1000;
	// end inline asm
	// begin inline asm
	nanosleep.u32 %r1000;
	// end inline asm
	// begin inline asm
	nanosleep.u32 %r1000;
	// end inline asm
	// begin inline asm
	nanosleep.u32 %r1000;
	// end inline asm
	// begin inline asm
	nanosleep.u32 %r1000;
	// end inline asm
	// begin inline asm
	nanosleep.u32 %r1000;
	// end inline asm
	// begin inline asm
	nanosleep.u32 %r1000;
	// end inline asm
	// begin inline asm
	nanosleep.u32 %r1000;
	// end inline asm
	// begin inline asm
	nanosleep.u32 %r1000;
	// end inline asm
	// begin inline asm
	nanosleep.u32 %r1000;
	// end inline asm
	// begin inline asm
	nanosleep.u32 %r1000;
	// end inline asm
	// begin inline asm
	nanosleep.u32 %r1000;
	// end inline asm
	// begin inline asm
	nanosleep.u32 %r1000;
	// end inline asm
	// begin inline asm
	nanosleep.u32 %r1000;
	// end inline asm
	// begin inline asm
	nanosleep.u32 %r1000;
	// end inline asm
	// begin inline asm
	nanosleep.u32 %r1000;
	// end inline asm
	// begin inline asm
	nanosleep.u32 %r1000;
	// end inline asm
	// begin inline asm
	nanosleep.u32 %r1000;
	// end inline asm
	// begin inline asm
	nanosleep.u32 %r1000;
	// end inline asm
	// begin inline asm
	nanosleep.u32 %r1000;
	// end inline asm
	// begin inline asm
	nanosleep.u32 %r1000;
	// end inline asm
	// begin inline asm
	nanosleep.u32 %r1000;
	// end inline asm
	// begin inline asm
	nanosleep.u32 %r1000;
	// end inline asm
	// begin inline asm
	nanosleep.u32 %r1000;
	// end inline asm
	// begin inline asm
	nanosleep.u32 %r1000;
	// end inline asm
	// begin inline asm
	nanosleep.u32 %r1000;
	// end inline asm
	// begin inline asm
	nanosleep.u32 %r1000;
	// end inline asm
	// begin inline asm
	nanosleep.u32 %r1000;
	// end inline asm
	// begin inline asm
	nanosleep.u32 %r1000;
	// end inline asm
	// begin inline asm
	nanosleep.u32 %r1000;
	// end inline asm
	// begin inline asm
	nanosleep.u32 %r1000;
	// end inline asm
	// begin inline asm
	nanosleep.u32 %r1000;
	// end inline asm
	// begin inline asm
	nanosleep.u32 %r1000;
	// end inline asm
	// begin inline asm
	nanosleep.u32 %r1000;
	// end inline asm
	// begin inline asm
	nanosleep.u32 %r1000;
	// end inline asm
	// begin inline asm
	nanosleep.u32 %r1000;
	// end inline asm
	// begin inline asm
	nanosleep.u32 %r1000;
	// end inline asm
	// begin inline asm
	nanosleep.u32 %r1000;
	// end inline asm
	// begin inline asm
	nanosleep.u32 %r1000;
	// end inline asm
	// begin inline asm
	nanosleep.u32 %r1000;
	// end inline asm
	// begin inline asm
	nanosleep.u32 %r1000;
	// end inline asm
	// begin inline asm
	nanosleep.u32 %r1000;
	// end inline asm
	// begin inline asm
	nanosleep.u32 %r1000;
	// end inline asm
	// begin inline asm
	nanosleep.u32 %r1000;
	// end inline asm
	// begin inline asm
	nanosleep.u32 %r1000;
	// end inline asm
	// begin inline asm
	nanosleep.u32 %r1000;
	// end inline asm
	// begin inline asm
	nanosleep.u32 %r1000;
	// end inline asm
	// begin inline asm
	nanosleep.u32 %r1000;
	// end inline asm
	// begin inline asm
	nanosleep.u32 %r1000;
	// end inline asm
	// begin inline asm
	nanosleep.u32 %r1000;
	// end inline asm
	// begin inline asm
	nanosleep.u32 %r1000;
	// end inline asm
	// begin inline asm
	nanosleep.u32 %r1000;
	// end inline asm
	// begin inline asm
	nanosleep.u32 %r1000;
	// end inline asm
	// begin inline asm
	nanosleep.u32 %r1000;
	// end inline asm
	// begin inline asm
	nanosleep.u32 %r1000;
	// end inline asm
	// begin inline asm
	nanosleep.u32 %r1000;
	// end inline asm
	// begin inline asm
	nanosleep.u32 %r1000;
	// end inline asm
	// begin inline asm
	nanosleep.u32 %r1000;
	// end inline asm
	// begin inline asm
	nanosleep.u32 %r1000;
	// end inline asm
	// begin inline asm
	nanosleep.u32 %r1000;
	// end inline asm
	// begin inline asm
	nanosleep.u32 %r1000;
	// end inline asm
	// begin inline asm
	nanosleep.u32 %r1000;
	// end inline asm
	// begin inline asm
	nanosleep.u32 %r1000;
	// end inline asm
	// begin inline asm
	nanosleep.u32 %r1000;
	// end inline asm
	// begin inline asm
	nanosleep.u32 %r1000;
	// end inline asm
	// begin inline asm
	nanosleep.u32 %r1000;
	// end inline asm
	// begin inline asm
	nanosleep.u32 %r1000;
	// end inline asm
	// begin inline asm
	nanosleep.u32 %r1000;
	// end inline asm
	// begin inline asm
	nanosleep.u32 %r1000;
	// end inline asm
	// begin inline asm
	nanosleep.u32 %r1000;
	// end inline asm
	// begin inline asm
	nanosleep.u32 %r1000;
	// end inline asm
	// begin inline asm
	nanosleep.u32 %r1000;
	// end inline asm
	// begin inline asm
	nanosleep.u32 %r1000;
	// end inline asm
	// begin inline asm
	nanosleep.u32 %r1000;
	// end inline asm
	// begin inline asm
	nanosleep.u32 %r1000;
	// end inline asm
	// begin inline asm
	nanosleep.u32 %r1000;
	// end inline asm
	// begin inline asm
	nanosleep.u32 %r1000;
	// end inline asm
	// begin inline asm
	nanosleep.u32 %r1000;
	// end inline asm
	// begin inline asm
	nanosleep.u32 %r1000;
	// end inline asm
	// begin inline asm
	nanosleep.u32 %r1000;
	// end inline asm
	// begin inline asm
	nanosleep.u32 %r1000;
	// end inline asm
	// begin inline asm
	nanosleep.u32 %r1000;
	// end inline asm
	// begin inline asm
	nanosleep.u32 %r1000;
	// end inline asm
	// begin inline asm
	nanosleep.u32 %r1000;
	// end inline asm
	// begin inline asm
	nanosleep.u32 %r1000;
	// end inline asm
	// begin inline asm
	nanosleep.u32 %r1000;
	// end inline asm
	// begin inline asm
	nanosleep.u32 %r1000;
	// end inline asm
	// begin inline asm
	nanosleep.u32 %r1000;
	// end inline asm
	// begin inline asm
	nanosleep.u32 %r1000;
	// end inline asm
	// begin inline asm
	nanosleep.u32 %r1000;
	// end inline asm
	// begin inline asm
	nanosleep.u32 %r1000;
	// end inline asm
	// begin inline asm
	nanosleep.u32 %r1000;
	// end inline asm
	// begin inline asm
	nanosleep.u32 %r1000;
	// end inline asm
	// begin inline asm
	nanosleep.u32 %r1000;
	// end inline asm
	// begin inline asm
	nanosleep.u32 %r1000;
	// end inline asm
	// begin inline asm
	nanosleep.u32 %r1000;
	// end inline asm
	// begin inline asm
	nanosleep.u32 %r1000;
	// end inline asm
	// begin inline asm
	nanosleep.u32 %r1000;
	// end inline asm
	// begin inline asm
	nanosleep.u32 %r1000;
	// end inline asm
	// begin inline asm
	nanosleep.u32 %r1000;
	// end inline asm
	// begin inline asm
	nanosleep.u32 %r1000;
	// end inline asm
	// begin inline asm
	nanosleep.u32 %r1000;
	// end inline asm
	// begin inline asm
	nanosleep.u32 %r1000;
	// end inline asm
	// begin inline asm
	nanosleep.u32 %r1000;
	// end inline asm
	// begin inline asm
	nanosleep.u32 %r1000;
	// end inline asm
	// begin inline asm
	nanosleep.u32 %r1000;
	// end inline asm
	// begin inline asm
	nanosleep.u32 %r1000;
	// end inline asm
	// begin inline asm
	nanosleep.u32 %r1000;
	// end inline asm
	// begin inline asm
	nanosleep.u32 %r1000;
	// end inline asm
	// begin inline asm
	nanosleep.u32 %r1000;
	// end inline asm
	// begin inline asm
	nanosleep.u32 %r1000;
	// end inline asm
	// begin inline asm
	nanosleep.u32 %r1000;
	// end inline asm
	// begin inline asm
	nanosleep.u32 %r1000;
	// end inline asm
	// begin inline asm
	nanosleep.u32 %r1000;
	// end inline asm
	// begin inline asm
	nanosleep.u32 %r1000;
	// end inline asm
	// begin inline asm
	nanosleep.u32 %r1000;
	// end inline asm
	// begin inline asm
	nanosleep.u32 %r1000;
	// end inline asm
	// begin inline asm
	nanosleep.u32 %r1000;
	// end inline asm
	// begin inline asm
	nanosleep.u32 %r1000;
	// end inline asm
	// begin inline asm
	nanosleep.u32 %r1000;
	// end inline asm
	// begin inline asm
	nanosleep.u32 %r1000;
	// end inline asm
	// begin inline asm
	nanosleep.u32 %r1000;
	// end inline asm
	// begin inline asm
	nanosleep.u32 %r1000;
	// end inline asm
	// begin inline asm
	nanosleep.u32 %r1000;
	// end inline asm
	// begin inline asm
	nanosleep.u32 %r1000;
	// end inline asm
	// begin inline asm
	nanosleep.u32 %r1000;
	// end inline asm
	// begin inline asm
	nanosleep.u32 %r1000;
	// end inline asm
	// begin inline asm
	nanosleep.u32 %r1000;
	// end inline asm
	// begin inline asm
	nanosleep.u32 %r1000;
	// end inline asm
	// begin inline asm
	nanosleep.u32 %r1000;
	// end inline asm
	// begin inline asm
	nanosleep.u32 %r1000;
	// end inline asm
	// begin inline asm
	nanosleep.u32 %r1000;
	// end inline asm
	// begin inline asm
	nanosleep.u32 %r1000;
	// end inline asm
	// begin inline asm
	nanosleep.u32 %r1000;
	// end inline asm
	// begin inline asm
	nanosleep.u32 %r1000;
	// end inline asm
	// begin inline asm
	nanosleep.u32 %r1000;
	// end inline asm
	// begin inline asm
	nanosleep.u32 %r1000;
	// end inline asm
	// begin inline asm
	nanosleep.u32 %r1000;
	// end inline asm
	// begin inline asm
	nanosleep.u32 %r1000;
	// end inline asm
	// begin inline asm
	nanosleep.u32 %r1000;
	// end inline asm
	// begin inline asm
	nanosleep.u32 %r1000;
	// end inline asm
	// begin inline asm
	nanosleep.u32 %r1000;
	// end inline asm
	// begin inline asm
	nanosleep.u32 %r1000;
	// end inline asm
	// begin inline asm
	nanosleep.u32 %r1000;
	// end inline asm
	// begin inline asm
	nanosleep.u32 %r1000;
	// end inline asm
	// begin inline asm
	nanosleep.u32 %r1000;
	// end inline asm
	// begin inline asm
	nanosleep.u32 %r1000;
	// end inline asm
	// begin inline asm
	nanosleep.u32 %r1000;
	// end inline asm
	// begin inline asm
	nanosleep.u32 %r1000;
	// end inline asm
	// begin inline asm
	nanosleep.u32 %r1000;
	// end inline asm
	// begin inline asm
	nanosleep.u32 %r1000;
	// end inline asm
	// begin inline asm
	nanosleep.u32 %r1000;
	// end inline asm
	// begin inline asm
	nanosleep.u32 %r1000;
	// end inline asm
	// begin inline asm
	nanosleep.u32 %r1000;
	// end inline asm
	// begin inline asm
	nanosleep.u32 %r1000;
	// end inline asm
	// begin inline asm
	nanosleep.u32 %r1000;
	// end inline asm
	// begin inline asm
	nanosleep.u32 %r1000;
	// end inline asm
	// begin inline asm
	nanosleep.u32 %r1000;
	// end inline asm
	// begin inline asm
	nanosleep.u32 %r1000;
	// end inline asm
	// begin inline asm
	nanosleep.u32 %r1000;
	// end inline asm
	// begin inline asm
	nanosleep.u32 %r1000;
	// end inline asm
	// begin inline asm
	nanosleep.u32 %r1000;
	// end inline asm
	// begin inline asm
	nanosleep.u32 %r1000;
	// end inline asm
	// begin inline asm
	nanosleep.u32 %r1000;
	// end inline asm
	// begin inline asm
	nanosleep.u32 %r1000;
	// end inline asm
	// begin inline asm
	nanosleep.u32 %r1000;
	// end inline asm
	// begin inline asm
	nanosleep.u32 %r1000;
	// end inline asm
	// begin inline asm
	nanosleep.u32 %r1000;
	// end inline asm
	// begin inline asm
	nanosleep.u32 %r1000;
	// end inline asm
	// begin inline asm
	nanosleep.u32 %r1000;
	// end inline asm
	// begin inline asm
	nanosleep.u32 %r1000;
	// end inline asm
	// begin inline asm
	nanosleep.u32 %r1000;
	// end inline asm
	// begin inline asm
	nanosleep.u32 %r1000;
	// end inline asm
	// begin inline asm
	nanosleep.u32 %r1000;
	// end inline asm
	// begin inline asm
	nanosleep.u32 %r1000;
	// end inline asm
	// begin inline asm
	nanosleep.u32 %r1000;
	// end inline asm
	// begin inline asm
	nanosleep.u32 %r1000;
	// end inline asm
	// begin inline asm
	nanosleep.u32 %r1000;
	// end inline asm
	// begin inline asm
	nanosleep.u32 %r1000;
	// end inline asm
	// begin inline asm
	nanosleep.u32 %r1000;
	// end inline asm
	// begin inline asm
	nanosleep.u32 %r1000;
	// end inline asm
	// begin inline asm
	nanosleep.u32 %r1000;
	// end inline asm
	// begin inline asm
	nanosleep.u32 %r1000;
	// end inline asm
	// begin inline asm
	nanosleep.u32 %r1000;
	// end inline asm
	// begin inline asm
	nanosleep.u32 %r1000;
	// end inline asm
	// begin inline asm
	nanosleep.u32 %r1000;
	// end inline asm
	// begin inline asm
	nanosleep.u32 %r1000;
	// end inline asm
	// begin inline asm
	nanosleep.u32 %r1000;
	// end inline asm
	// begin inline asm
	nanosleep.u32 %r1000;
	// end inline asm
	// begin inline asm
	nanosleep.u32 %r1000;
	// end inline asm
	// begin inline asm
	nanosleep.u32 %r1000;
	// end inline asm
	// begin inline asm
	nanosleep.u32 %r1000;
	// end inline asm
	// begin inline asm
	nanosleep.u32 %r1000;
	// end inline asm
	// begin inline asm
	nanosleep.u32 %r1000;
	// end inline asm
	// begin inline asm
	nanosleep.u32 %r1000;
	// end inline asm
	// begin inline asm
	nanosleep.u32 %r1000;
	// end inline asm
	// begin inline asm
	nanosleep.u32 %r1000;
	// end inline asm
	// begin inline asm
	nanosleep.u32 %r1000;
	// end inline asm
	// begin inline asm
	nanosleep.u32 %r1000;
	// end inline asm
	// begin inline asm
	nanosleep.u32 %r1000;
	// end inline asm
	// begin inline asm
	nanosleep.u32 %r1000;
	// end inline asm
	// begin inline asm
	nanosleep.u32 %r1000;
	// end inline asm
	// begin inline asm
	nanosleep.u32 %r1000;
	// end inline asm
	// begin inline asm
	nanosleep.u32 %r1000;
	// end inline asm
	// begin inline asm
	nanosleep.u32 %r1000;
	// end inline asm
	// begin inline asm
	nanosleep.u32 %r1000;
	// end inline asm
	// begin inline asm
	nanosleep.u32 %r1000;
	// end inline asm
	// begin inline asm
	nanosleep.u32 %r1000;
	// end inline asm
	// begin inline asm
	nanosleep.u32 %r1000;
	// end inline asm
	// begin inline asm
	nanosleep.u32 %r1000;
	// end inline asm
	// begin inline asm
	nanosleep.u32 %r1000;
	// end inline asm
	// begin inline asm
	nanosleep.u32 %r1000;
	// end inline asm
	// begin inline asm
	nanosleep.u32 %r1000;
	// end inline asm
	// begin inline asm
	nanosleep.u32 %r1000;
	// end inline asm
	// begin inline asm
	nanosleep.u32 %r1000;
	// end inline asm
	// begin inline asm
	nanosleep.u32 %r1000;
	// end inline asm
	// begin inline asm
	nanosleep.u32 %r1000;
	// end inline asm
	// begin inline asm
	nanosleep.u32 %r1000;
	// end inline asm
	// begin inline asm
	nanosleep.u32 %r1000;
	// end inline asm
	// begin inline asm
	nanosleep.u32 %r1000;
	// end inline asm
	// begin inline asm
	nanosleep.u32 %r1000;
	// end inline asm
	// begin inline asm
	nanosleep.u32 %r1000;
	// end inline asm
	// begin inline asm
	nanosleep.u32 %r1000;
	// end inline asm
	// begin inline asm
	nanosleep.u32 %r1000;
	// end inline asm
	// begin inline asm
	nanosleep.u32 %r1000;
	// end inline asm
	// begin inline asm
	nanosleep.u32 %r1000;
	// end inline asm
	// begin inline asm
	nanosleep.u32 %r1000;
	// end inline asm
	// begin inline asm
	nanosleep.u32 %r1000;
	// end inline asm
	// begin inline asm
	nanosleep.u32 %r1000;
	// end inline asm
	// begin inline asm
	nanosleep.u32 %r1000;
	// end inline asm
	// begin inline asm
	nanosleep.u32 %r1000;
	// end inline asm
	// begin inline asm
	nanosleep.u32 %r1000;
	// end inline asm
	// begin inline asm
	nanosleep.u32 %r1000;
	// end inline asm
	// begin inline asm
	nanosleep.u32 %r1000;
	// end inline asm
	// begin inline asm
	nanosleep.u32 %r1000;
	// end inline asm
	// begin inline asm
	nanosleep.u32 %r1000;
	// end inline asm
	// begin inline asm
	nanosleep.u32 %r1000;
	// end inline asm
	// begin inline asm
	nanosleep.u32 %r1000;
	// end inline asm
	// begin inline asm
	nanosleep.u32 %r1000;
	// end inline asm
	// begin inline asm
	nanosleep.u32 %r1000;
	// end inline asm
	// begin inline asm
	nanosleep.u32 %r1000;
	// end inline asm
	// begin inline asm
	nanosleep.u32 %r1000;
	// end inline asm
	// begin inline asm
	nanosleep.u32 %r1000;
	// end inline asm
	// begin inline asm
	nanosleep.u32 %r1000;
	// end inline asm
	// begin inline asm
	nanosleep.u32 %r1000;
	// end inline asm
	// begin inline asm
	nanosleep.u32 %r1000;
	// end inline asm
	// begin inline asm
	nanosleep.u32 %r1000;
	// end inline asm
	// begin inline asm
	nanosleep.u32 %r1000;
	// end inline asm
	// begin inline asm
	nanosleep.u32 %r1000;
	// end inline asm
	// begin inline asm
	nanosleep.u32 %r1000;
	// end inline asm
	// begin inline asm
	nanosleep.u32 %r1000;
	// end inline asm
	// begin inline asm
	nanosleep.u32 %r1000;
	// end inline asm
	// begin inline asm
	nanosleep.u32 %r1000;
	// end inline asm
	// begin inline asm
	nanosleep.u32 %r1000;
	// end inline asm
	// begin inline asm
	nanosleep.u32 %r1000;
	// end inline asm
	// begin inline asm
	nanosleep.u32 %r1000;
	// end inline asm
	// begin inline asm
	nanosleep.u32 %r1000;
	// end inline asm
	// begin inline asm
	nanosleep.u32 %r1000;
	// end inline asm
	// begin inline asm
	nanosleep.u32 %r1000;
	// end inline asm
	// begin inline asm
	nanosleep.u32 %r1000;
	// end inline asm
	// begin inline asm
	nanosleep.u32 %r1000;
	// end inline asm
	// begin inline asm
	nanosleep.u32 %r1000;
	// end inline asm
	// begin inline asm
	nanosleep.u32 %r1000;
	// end inline asm
	// begin inline asm
	nanosleep.u32 %r1000;
	// end inline asm
	// begin inline asm
	nanosleep.u32 %r1000;
	// end inline asm
	// begin inline asm
	nanosleep.u32 %r1000;
	// end inline asm
	// begin inline asm
	nanosleep.u32 %r1000;
	// end inline asm
	// begin inline asm
	nanosleep.u32 %r1000;
	// end inline asm
	// begin inline asm
	nanosleep.u32 %r1000;
	// end inline asm
	// begin inline asm
	nanosleep.u32 %r1000;
	// end inline asm
	// begin inline asm
	nanosleep.u32 %r1000;
	// end inline asm
	// begin inline asm
	nanosleep.u32 %r1000;
	// end inline asm
	// begin inline asm
	nanosleep.u32 %r1000;
	// end inline asm
	// begin inline asm
	nanosleep.u32 %r1000;
	// end inline asm
	// begin inline asm
	nanosleep.u32 %r1000;
	// end inline asm
	// begin inline asm
	nanosleep.u32 %r1000;
	// end inline asm
	// begin inline asm
	nanosleep.u32 %r1000;
	// end inline asm
	// begin inline asm
	nanosleep.u32 %r1000;
	// end inline asm
	// begin inline asm
	nanosleep.u32 %r1000;
	// end inline asm
	// begin inline asm
	nanosleep.u32 %r1000;
	// end inline asm
	// begin inline asm
	nanosleep.u32 %r1000;
	// end inline asm
	// begin inline asm
	nanosleep.u32 %r1000;
	// end inline asm
	// begin inline asm
	nanosleep.u32 %r1000;
	// end inline asm
	// begin inline asm
	nanosleep.u32 %r1000;
	// end inline asm
	// begin inline asm
	nanosleep.u32 %r1000;
	// end inline asm
	// begin inline asm
	nanosleep.u32 %r1000;
	// end inline asm
	// begin inline asm
	nanosleep.u32 %r1000;
	// end inline asm
	// begin inline asm
	nanosleep.u32 %r1000;
	// end inline asm
	// begin inline asm
	nanosleep.u32 %r1000;
	// end inline asm
	// begin inline asm
	nanosleep.u32 %r1000;
	// end inline asm
	// begin inline asm
	nanosleep.u32 %r1000;
	// end inline asm
	// begin inline asm
	nanosleep.u32 %r1000;
	// end inline asm
	// begin inline asm
	nanosleep.u32 %r1000;
	// end inline asm
	// begin inline asm
	nanosleep.u32 %r1000;
	// end inline asm
	// begin inline asm
	nanosleep.u32 %r1000;
	// end inline asm
	// begin inline asm
	nanosleep.u32 %r1000;
	// end inline asm
	// begin inline asm
	nanosleep.u32 %r1000;
	// end inline asm
	// begin inline asm
	nanosleep.u32 %r1000;
	// end inline asm
	// begin inline asm
	nanosleep.u32 %r1000;
	// end inline asm
	// begin inline asm
	nanosleep.u32 %r1000;
	// end inline asm
	// begin inline asm
	nanosleep.u32 %r1000;
	// end inline asm
	// begin inline asm
	nanosleep.u32 %r1000;
	// end inline asm
	// begin inline asm
	nanosleep.u32 %r1000;
	// end inline asm
	// begin inline asm
	nanosleep.u32 %r1000;
	// end inline asm
	// begin inline asm
	nanosleep.u32 %r1000;
	// end inline asm
	// begin inline asm
	nanosleep.u32 %r1000;
	// end inline asm
	// begin inline asm
	nanosleep.u32 %r1000;
	// end inline asm
	// begin inline asm
	nanosleep.u32 %r1000;
	// end inline asm
	// begin inline asm
	nanosleep.u32 %r1000;
	// end inline asm
	// begin inline asm
	nanosleep.u32 %r1000;
	// end inline asm
	// begin inline asm
	nanosleep.u32 %r1000;
	// end inline asm
	// begin inline asm
	nanosleep.u32 %r1000;
	// end inline asm
	// begin inline asm
	nanosleep.u32 %r1000;
	// end inline asm
	// begin inline asm
	nanosleep.u32 %r1000;
	// end inline asm
	// begin inline asm
	nanosleep.u32 %r1000;
	// end inline asm
	// begin inline asm
	nanosleep.u32 %r1000;
	// end inline asm
	// begin inline asm
	nanosleep.u32 %r1000;
	// end inline asm
	// begin inline asm
	nanosleep.u32 %r1000;
	// end inline asm
	// begin inline asm
	nanosleep.u32 %r1000;
	// end inline asm
	// begin inline asm
	nanosleep.u32 %r1000;
	// end inline asm
	// begin inline asm
	nanosleep.u32 %r1000;
	// end inline asm
	// begin inline asm
	nanosleep.u32 %r1000;
	// end inline asm
	// begin inline asm
	nanosleep.u32 %r1000;
	// end inline asm
	// begin inline asm
	nanosleep.u32 %r1000;
	// end inline asm
	// begin inline asm
	nanosleep.u32 %r1000;
	// end inline asm
	// begin inline asm
	nanosleep.u32 %r1000;
	// end inline asm
	// begin inline asm
	nanosleep.u32 %r1000;
	// end inline asm
	// begin inline asm
	nanosleep.u32 %r1000;
	// end inline asm
	// begin inline asm
	nanosleep.u32 %r1000;
	// end inline asm
	// begin inline asm
	nanosleep.u32 %r1000;
	// end inline asm
	// begin inline asm
	nanosleep.u32 %r1000;
	// end inline asm
	// begin inline asm
	nanosleep.u32 %r1000;
	// end inline asm
	// begin inline asm
	nanosleep.u32 %r1000;
	// end inline asm
	// begin inline asm
	nanosleep.u32 %r1000;
	// end inline asm
	// begin inline asm
	nanosleep.u32 %r1000;
	// end inline asm
	// begin inline asm
	nanosleep.u32 %r1000;
	// end inline asm
	// begin inline asm
	nanosleep.u32 %r1000;
	// end inline asm
	// begin inline asm
	nanosleep.u32 %r1000;
	// end inline asm
	// begin inline asm
	nanosleep.u32 %r1000;
	// end inline asm
	// begin inline asm
	nanosleep.u32 %r1000;
	// end inline asm
	// begin inline asm
	nanosleep.u32 %r1000;
	// end inline asm
	// begin inline asm
	nanosleep.u32 %r1000;
	// end inline asm
	// begin inline asm
	nanosleep.u32 %r1000;
	// end inline asm
	// begin inline asm
	nanosleep.u32 %r1000;
	// end inline asm
	// begin inline asm
	nanosleep.u32 %r1000;
	// end inline asm
	// begin inline asm
	nanosleep.u32 %r1000;
	// end inline asm
	// begin inline asm
	nanosleep.u32 %r1000;
	// end inline asm
	// begin inline asm
	nanosleep.u32 %r1000;
	// end inline asm
	// begin inline asm
	nanosleep.u32 %r1000;
	// end inline asm
	// begin inline asm
	nanosleep.u32 %r1000;
	// end inline asm
	// begin inline asm
	nanosleep.u32 %r1000;
	// end inline asm
	// begin inline asm
	nanosleep.u32 %r1000;
	// end inline asm
	// begin inline asm
	nanosleep.u32 %r1000;
	// end inline asm
	// begin inline asm
	nanosleep.u32 %r1000;
	// end inline asm
	// begin inline asm
	nanosleep.u32 %r1000;
	// end inline asm
	// begin inline asm
	nanosleep.u32 %r1000;
	// end inline asm
	// begin inline asm
	nanosleep.u32 %r1000;
	// end inline asm
	// begin inline asm
	nanosleep.u32 %r1000;
	// end inline asm
	// begin inline asm
	nanosleep.u32 %r1000;
	// end inline asm
	// begin inline asm
	nanosleep.u32 %r1000;
	// end inline asm
	// begin inline asm
	nanosleep.u32 %r1000;
	// end inline asm
	// begin inline asm
	nanosleep.u32 %r1000;
	// end inline asm
	// begin inline asm
	nanosleep.u32 %r1000;
	// end inline asm
	// begin inline asm
	nanosleep.u32 %r1000;
	// end inline asm
	// begin inline asm
	nanosleep.u32 %r1000;
	// end inline asm
	// begin inline asm
	nanosleep.u32 %r1000;
	// end inline asm
	// begin inline asm
	nanosleep.u32 %r1000;
	// end inline asm
	// begin inline asm
	nanosleep.u32 %r1000;
	// end inline asm
	// begin inline asm
	nanosleep.u32 %r1000;
	// end inline asm
	// begin inline asm
	nanosleep.u32 %r1000;
	// end inline asm
	// begin inline asm
	nanosleep.u32 %r1000;
	// end inline asm
	// begin inline asm
	nanosleep.u32 %r1000;
	// end inline asm
	// begin inline asm
	nanosleep.u32 %r1000;
	// end inline asm
	// begin inline asm
	nanosleep.u32 %r1000;
	// end inline asm
	// begin inline asm
	nanosleep.u32 %r1000;
	// end inline asm
	// begin inline asm
	nanosleep.u32 %r1000;
	// end inline asm
	// begin inline asm
	nanosleep.u32 %r1000;
	// end inline asm
	// begin inline asm
	nanosleep.u32 %r1000;
	// end inline asm
	// begin inline asm
	nanosleep.u32 %r1000;
	// end inline asm
	// begin inline asm
	nanosleep.u32 %r1000;
	// end inline asm
	// begin inline asm
	nanosleep.u32 %r1000;
	// end inline asm
	// begin inline asm
	nanosleep.u32 %r1000;
	// end inline asm
	// begin inline asm
	nanosleep.u32 %r1000;
	// end inline asm
	// begin inline asm
	nanosleep.u32 %r1000;
	// end inline asm
	// begin inline asm
	nanosleep.u32 %r1000;
	// end inline asm
	// begin inline asm
	nanosleep.u32 %r1000;
	// end inline asm
	// begin inline asm
	nanosleep.u32 %r1000;
	// end inline asm
	// begin inline asm
	nanosleep.u32 %r1000;
	// end inline asm
	// begin inline asm
	nanosleep.u32 %r1000;
	// end inline asm
	// begin inline asm
	nanosleep.u32 %r1000;
	// end inline asm
	// begin inline asm
	nanosleep.u32 %r1000;
	// end inline asm
	// begin inline asm
	nanosleep.u32 %r1000;
	// end inline asm
	// begin inline asm
	nanosleep.u32 %r1000;
	// end inline asm
	// begin inline asm
	nanosleep.u32 %r1000;
	// end inline asm
	// begin inline asm
	nanosleep.u32 %r1000;
	// end inline asm
	// begin inline asm
	nanosleep.u32 %r1000;
	// end inline asm
	// begin inline asm
	nanosleep.u32 %r1000;
	// end inline asm
	// begin inline asm
	nanosleep.u32 %r1000;
	// end inline asm
	// begin inline asm
	nanosleep.u32 %r1000;
	// end inline asm
	// begin inline asm
	nanosleep.u32 %r1000;
	// end inline asm
	// begin inline asm
	nanosleep.u32 %r1000;
	// end inline asm
	// begin inline asm
	nanosleep.u32 %r1000;
	// end inline asm
	// begin inline asm
	nanosleep.u32 %r1000;
	// end inline asm
	// begin inline asm
	nanosleep.u32 %r1000;
	// end inline asm
	// begin inline asm
	nanosleep.u32 %r1000;
	// end inline asm
	// begin inline asm
	nanosleep.u32 %r1000;
	// end inline asm
	// begin inline asm
	nanosleep.u32 %r1000;
	// end inline asm
	// begin inline asm
	nanosleep.u32 %r1000;
	// end inline asm
	// begin inline asm
	nanosleep.u32 %r1000;
	// end inline asm
	// begin inline asm
	nanosleep.u32 %r1000;
	// end inline asm
	// begin inline asm
	nanosleep.u32 %r1000;
	// end inline asm
	// begin inline asm
	nanosleep.u32 %r1000;
	// end inline asm
	// begin inline asm
	nanosleep.u32 %r1000;
	// end inline asm
	// begin inline asm
	nanosleep.u32 %r1000;
	// end inline asm
	// begin inline asm
	nanosleep.u32 %r1000;
	// end inline asm
	// begin inline asm
	nanosleep.u32 %r1000;
	// end inline asm
	// begin inline asm
	nanosleep.u32 %r1000;
	// end inline asm
	// begin inline asm
	nanosleep.u32 %r1000;
	// end inline asm
	// begin inline asm
	nanosleep.u32 %r1000;
	// end inline asm
	// begin inline asm
	nanosleep.u32 %r1000;
	// end inline asm
	// begin inline asm
	nanosleep.u32 %r1000;
	// end inline asm
	// begin inline asm
	nanosleep.u32 %r1000;
	// end inline asm
	// begin inline asm
	nanosleep.u32 %r1000;
	// end inline asm
	// begin inline asm
	nanosleep.u32 %r1000;
	// end inline asm
	// begin inline asm
	nanosleep.u32 %r1000;
	// end inline asm
	// begin inline asm
	nanosleep.u32 %r1000;
	// end inline asm
	// begin inline asm
	nanosleep.u32 %r1000;
	// end inline asm
	// begin inline asm
	nanosleep.u32 %r1000;
	// end inline asm
	// begin inline asm
	nanosleep.u32 %r1000;
	// end inline asm
	// begin inline asm
	nanosleep.u32 %r1000;
	// end inline asm
	// begin inline asm
	nanosleep.u32 %r1000;
	// end inline asm
	// begin inline asm
	nanosleep.u32 %r1000;
	// end inline asm
	// begin inline asm
	nanosleep.u32 %r1000;
	// end inline asm
	// begin inline asm
	nanosleep.u32 %r1000;
	// end inline asm
	// begin inline asm
	nanosleep.u32 %r1000;
	// end inline asm
	// begin inline asm
	nanosleep.u32 %r1000;
	// end inline asm
	// begin inline asm
	nanosleep.u32 %r1000;
	// end inline asm
	// begin inline asm
	nanosleep.u32 %r1000;
	// end inline asm
	// begin inline asm
	nanosleep.u32 %r1000;
	// end inline asm
	// begin inline asm
	nanosleep.u32 %r1000;
	// end inline asm
	// begin inline asm
	nanosleep.u32 %r1000;
	// end inline asm
	// begin inline asm
	nanosleep.u32 %r1000;
	// end inline asm
	// begin inline asm
	nanosleep.u32 %r1000;
	// end inline asm
	// begin inline asm
	nanosleep.u32 %r1000;
	// end inline asm
	// begin inline asm
	nanosleep.u32 %r1000;
	// end inline asm
	// begin inline asm
	nanosleep.u32 %r1000;
	// end inline asm
	// begin inline asm
	nanosleep.u32 %r1000;
	// end inline asm
	// begin inline asm
	nanosleep.u32 %r1000;
	// end inline asm
	// begin inline asm
	nanosleep.u32 %r1000;
	// end inline asm
	// begin inline asm
	nanosleep.u32 %r1000;
	// end inline asm
	// begin inline asm
	nanosleep.u32 %r1000;
	// end inline asm
	// begin inline asm
	nanosleep.u32 %r1000;
	// end inline asm
	// begin inline asm
	nanosleep.u32 %r1000;
	// end inline asm
	// begin inline asm
	nanosleep.u32 %r1000;
	// end inline asm
	// begin inline asm
	nanosleep.u32 %r1000;
	// end inline asm
	// begin inline asm
	nanosleep.u32 %r1000;
	// end inline asm
	// begin inline asm
	nanosleep.u32 %r1000;
	// end inline asm
	// begin inline asm
	nanosleep.u32 %r1000;
	// end inline asm
	// begin inline asm
	nanosleep.u32 %r1000;
	// end inline asm
	// begin inline asm
	nanosleep.u32 %r1000;
	// end inline asm
	// begin inline asm
	nanosleep.u32 %r1000;
	// end inline asm
	// begin inline asm
	nanosleep.u32 %r1000;
	// end inline asm
	// begin inline asm
	nanosleep.u32 %r1000;
	// end inline asm
	// begin inline asm
	nanosleep.u32 %r1000;
	// end inline asm
	// begin inline asm
	nanosleep.u32 %r1000;
	// end inline asm
	// begin inline asm
	nanosleep.u32 %r1000;
	// end inline asm
	// begin inline asm
	nanosleep.u32 %r1000;
	// end inline asm
	// begin inline asm
	nanosleep.u32 %r1000;
	// end inline asm
	// begin inline asm
	nanosleep.u32 %r1000;
	// end inline asm
	// begin inline asm
	nanosleep.u32 %r1000;
	// end inline asm
	// begin inline asm
	nanosleep.u32 %r1000;
	// end inline asm
	// begin inline asm
	nanosleep.u32 %r1000;
	// end inline asm
	// begin inline asm
	nanosleep.u32 %r1000;
	// end inline asm
	// begin inline asm
	nanosleep.u32 %r1000;
	// end inline asm
	// begin inline asm
	nanosleep.u32 %r1000;
	// end inline asm
	// begin inline asm
	nanosleep.u32 %r1000;
	// end inline asm
	// begin inline asm
	nanosleep.u32 %r1000;
	// end inline asm
	// begin inline asm
	nanosleep.u32 %r1000;
	// end inline asm
	// begin inline asm
	nanosleep.u32 %r1000;
	// end inline asm
	// begin inline asm
	nanosleep.u32 %r1000;
	// end inline asm
	// begin inline asm
	nanosleep.u32 %r1000;
	// end inline asm
	// begin inline asm
	nanosleep.u32 %r1000;
	// end inline asm
	// begin inline asm
	nanosleep.u32 %r1000;
	// end inline asm
	// begin inline asm
	nanosleep.u32 %r1000;
	// end inline asm
	// begin inline asm
	nanosleep.u32 %r1000;
	// end inline asm
	// begin inline asm
	nanosleep.u32 %r1000;
	// end inline asm
	// begin inline asm
	nanosleep.u32 %r1000;
	// end inline asm
	// begin inline asm
	nanosleep.u32 %r1000;
	// end inline asm
	// begin inline asm
	nanosleep.u32 %r1000;
	// end inline asm
	// begin inline asm
	nanosleep.u32 %r1000;
	// end inline asm
	// begin inline asm
	nanosleep.u32 %r1000;
	// end inline asm
	// begin inline asm
	nanosleep.u32 %r1000;
	// end inline asm
	// begin inline asm
	nanosleep.u32 %r1000;
	// end inline asm
	// begin inline asm
	nanosleep.u32 %r1000;
	// end inline asm
	// begin inline asm
	nanosleep.u32 %r1000;
	// end inline asm
	// begin inline asm
	nanosleep.u32 %r1000;
	// end inline asm
	// begin inline asm
	nanosleep.u32 %r1000;
	// end inline asm
	// begin inline asm
	nanosleep.u32 %r1000;
	// end inline asm
	// begin inline asm
	nanosleep.u32 %r1000;
	// end inline asm
	// begin inline asm
	nanosleep.u32 %r1000;
	// end inline asm
	// begin inline asm
	nanosleep.u32 %r1000;
	// end inline asm
	// begin inline asm
	nanosleep.u32 %r1000;
	// end inline asm
	// begin inline asm
	nanosleep.u32 %r1000;
	// end inline asm
	// begin inline asm
	nanosleep.u32 %r1000;
	// end inline asm
	// begin inline asm
	nanosleep.u32 %r1000;
	// end inline asm
	// begin inline asm
	nanosleep.u32 %r1000;
	// end inline asm
	// begin inline asm
	nanosleep.u32 %r1000;
	// end inline asm
	// begin inline asm
	nanosleep.u32 %r1000;
	// end inline asm
	// begin inline asm
	nanosleep.u32 %r1000;
	// end inline asm
	// begin inline asm
	nanosleep.u32 %r1000;
	// end inline asm
	// begin inline asm
	nanosleep.u32 %r1000;
	// end inline asm
	// begin inline asm
	nanosleep.u32 %r1000;
	// end inline asm
	// begin inline asm
	nanosleep.u32 %r1000;
	// end inline asm
	// begin inline asm
	nanosleep.u32 %r1000;
	// end inline asm
	// begin inline asm
	nanosleep.u32 %r1000;
	// end inline asm
	// begin inline asm
	nanosleep.u32 %r1000;
	// end inline asm
	// begin inline asm
	nanosleep.u32 %r1000;
	// end inline asm
	// begin inline asm
	nanosleep.u32 %r1000;
	// end inline asm
	// begin inline asm
	nanosleep.u32 %r1000;
	// end inline asm
	// begin inline asm
	nanosleep.u32 %r1000;
	// end inline asm
	// begin inline asm
	nanosleep.u32 %r1000;
	// end inline asm
	// begin inline asm
	nanosleep.u32 %r1000;
	// end inline asm
	// begin inline asm
	nanosleep.u32 %r1000;
	// end inline asm
	// begin inline asm
	nanosleep.u32 %r1000;
	// end inline asm
	// begin inline asm
	nanosleep.u32 %r1000;
	// end inline asm
	// begin inline asm
	nanosleep.u32 %r1000;
	// end inline asm
	// begin inline asm
	nanosleep.u32 %r1000;
	// end inline asm
	// begin inline asm
	nanosleep.u32 %r1000;
	// end inline asm
	// begin inline asm
	nanosleep.u32 %r1000;
	// end inline asm
	// begin inline asm
	nanosleep.u32 %r1000;
	// end inline asm
	// begin inline asm
	nanosleep.u32 %r1000;
	// end inline asm
	// begin inline asm
	nanosleep.u32 %r1000;
	// end inline asm
	// begin inline asm
	nanosleep.u32 %r1000;
	// end inline asm
	// begin inline asm
	nanosleep.u32 %r1000;
	// end inline asm
	// begin inline asm
	nanosleep.u32 %r1000;
	// end inline asm
	// begin inline asm
	nanosleep.u32 %r1000;
	// end inline asm
	// begin inline asm
	nanosleep.u32 %r1000;
	// end inline asm
	// begin inline asm
	nanosleep.u32 %r1000;
	// end inline asm
	// begin inline asm
	nanosleep.u32 %r1000;
	// end inline asm
	// begin inline asm
	nanosleep.u32 %r1000;
	// end inline asm
	// begin inline asm
	nanosleep.u32 %r1000;
	// end inline asm
	// begin inline asm
	nanosleep.u32 %r1000;
	// end inline asm
	// begin inline asm
	nanosleep.u32 %r1000;
	// end inline asm
	// begin inline asm
	nanosleep.u32 %r1000;
	// end inline asm
	// begin inline asm
	nanosleep.u32 %r1000;
	// end inline asm
	// begin inline asm
	nanosleep.u32 %r1000;
	// end inline asm
	// begin inline asm
	nanosleep.u32 %r1000;
	// end inline asm
	// begin inline asm
	nanosleep.u32 %r1000;
	// end inline asm
	// begin inline asm
	nanosleep.u32 %r1000;
	// end inline asm
	// begin inline asm
	nanosleep.u32 %r1000;
	// end inline asm
	// begin inline asm
	nanosleep.u32 %r1000;
	// end inline asm
	// begin inline asm
	nanosleep.u32 %r1000;
	// end inline asm
	// begin inline asm
	nanosleep.u32 %r1000;
	// end inline asm
	// begin inline asm
	nanosleep.u32 %r1000;
	// end inline asm
	// begin inline asm
	nanosleep.u32 %r1000;
	// end inline asm
	// begin inline asm
	nanosleep.u32 %r1000;
	// end inline asm
	// begin inline asm
	nanosleep.u32 %r1000;
	// end inline asm
	// begin inline asm
	nanosleep.u32 %r1000;
	// end inline asm
	// begin inline asm
	nanosleep.u32 %r1000;
	// end inline asm
	// begin inline asm
	nanosleep.u32 %r1000;
	// end inline asm
	// begin inline asm
	nanosleep.u32 %r1000;
	// end inline asm
	// begin inline asm
	nanosleep.u32 %r1000;
	// end inline asm
	// begin inline asm
	nanosleep.u32 %r1000;
	// end inline asm
	// begin inline asm
	nanosleep.u32 %r1000;
	// end inline asm
	// begin inline asm
	nanosleep.u32 %r1000;
	// end inline asm
	// begin inline asm
	nanosleep.u32 %r1000;
	// end inline asm
	// begin inline asm
	nanosleep.u32 %r1000;
	// end inline asm
	// begin inline asm
	nanosleep.u32 %r1000;
	// end inline asm
	// begin inline asm
	nanosleep.u32 %r1000;
	// end inline asm
	// begin inline asm
	nanosleep.u32 %r1000;
	// end inline asm
	// begin inline asm
	nanosleep.u32 %r1000;
	// end inline asm
	// begin inline asm
	nanosleep.u32 %r1000;
	// end inline asm
	// begin inline asm
	nanosleep.u32 %r1000;
	// end inline asm
	// begin inline asm
	nanosleep.u32 %r1000;
	// end inline asm
	// begin inline asm
	nanosleep.u32 %r1000;
	// end inline asm
	// begin inline asm
	nanosleep.u32 %r1000;
	// end inline asm
	// begin inline asm
	nanosleep.u32 %r1000;
	// end inline asm
	// begin inline asm
	nanosleep.u32 %r1000;
	// end inline asm
	// begin inline asm
	nanosleep.u32 %r1000;
	// end inline asm
	// begin inline asm
	nanosleep.u32 %r1000;
	// end inline asm
	// begin inline asm
	nanosleep.u32 %r1000;
	// end inline asm
	// begin inline asm
	nanosleep.u32 %r1000;
	// end inline asm
	// begin inline asm
	nanosleep.u32 %r1000;
	// end inline asm
	// begin inline asm
	nanosleep.u32 %r1000;
	// end inline asm
	// begin inline asm
	nanosleep.u32 %r1000;
	// end inline asm
	// begin inline asm
	nanosleep.u32 %r1000;
	// end inline asm
	// begin inline asm
	nanosleep.u32 %r1000;
	// end inline asm
	// begin inline asm
	nanosleep.u32 %r1000;
	// end inline asm
	// begin inline asm
	nanosleep.u32 %r1000;
	// end inline asm
	// begin inline asm
	nanosleep.u32 %r1000;
	// end inline asm
	// begin inline asm
	nanosleep.u32 %r1000;
	// end inline asm
	// begin inline asm
	nanosleep.u32 %r1000;
	// end inline asm
	// begin inline asm
	nanosleep.u32 %r1000;
	// end inline asm
	// begin inline asm
	nanosleep.u32 %r1000;
	// end inline asm
	// begin inline asm
	nanosleep.u32 %r1000;
	// end inline asm
	// begin inline asm
	nanosleep.u32 %r1000;
	// end inline asm
	// begin inline asm
	nanosleep.u32 %r1000;
	// end inline asm
	// begin inline asm
	nanosleep.u32 %r1000;
	// end inline asm
	// begin inline asm
	nanosleep.u32 %r1000;
	// end inline asm
	// begin inline asm
	nanosleep.u32 %r1000;
	// end inline asm
	// begin inline asm
	nanosleep.u32 %r1000;
	// end inline asm
	// begin inline asm
	nanosleep.u32 %r1000;
	// end inline asm
	// begin inline asm
	nanosleep.u32 %r1000;
	// end inline asm
	// begin inline asm
	nanosleep.u32 %r1000;
	// end inline asm
	// begin inline asm
	nanosleep.u32 %r1000;
	// end inline asm
	// begin inline asm
	nanosleep.u32 %r1000;
	// end inline asm
	// begin inline asm
	nanosleep.u32 %r1000;
	// end inline asm
	// begin inline asm
	nanosleep.u32 %r1000;
	// end inline asm
	// begin inline asm
	nanosleep.u32 %r1000;
	// end inline asm
	// begin inline asm
	nanosleep.u32 %r1000;
	// end inline asm
	// begin inline asm
	nanosleep.u32 %r1000;
	// end inline asm
	// begin inline asm
	nanosleep.u32 %r1000;
	// end inline asm
	// begin inline asm
	nanosleep.u32 %r1000;
	// end inline asm
	// begin inline asm
	nanosleep.u32 %r1000;
	// end inline asm
	// begin inline asm
	nanosleep.u32 %r1000;
	// end inline asm
	// begin inline asm
	nanosleep.u32 %r1000;
	// end inline asm
	// begin inline asm
	nanosleep.u32 %r1000;
	// end inline asm
	// begin inline asm
	nanosleep.u32 %r1000;
	// end inline asm
	// begin inline asm
	nanosleep.u32 %r1000;
	// end inline asm
	// begin inline asm
	nanosleep.u32 %r1000;
	// end inline asm
	// begin inline asm
	nanosleep.u32 %r1000;
	// end inline asm
	// begin inline asm
	nanosleep.u32 %r1000;
	// end inline asm
	// begin inline asm
	nanosleep.u32 %r1000;
	// end inline asm
	// begin inline asm
	nanosleep.u32 %r1000;
	// end inline asm
	// begin inline asm
	nanosleep.u32 %r1000;
	// end inline asm
	// begin inline asm
	nanosleep.u32 %r1000;
	// end inline asm
	// begin inline asm
	nanosleep.u32 %r1000;
	// end inline asm
	// begin inline asm
	nanosleep.u32 %r1000;
	// end inline asm
	// begin inline asm
	nanosleep.u32 %r1000;
	// end inline asm
	// begin inline asm
	nanosleep.u32 %r1000;
	// end inline asm
	// begin inline asm
	nanosleep.u32 %r1000;
	// end inline asm
	// begin inline asm
	nanosleep.u32 %r1000;
	// end inline asm
	// begin inline asm
	nanosleep.u32 %r1000;
	// end inline asm
	// begin inline asm
	nanosleep.u32 %r1000;
	// end inline asm
	// begin inline asm
	nanosleep.u32 %r1000;
	// end inline asm
	// begin inline asm
	nanosleep.u32 %r1000;
	// end inline asm
	// begin inline asm
	nanosleep.u32 %r1000;
	// end inline asm
	// begin inline asm
	nanosleep.u32 %r1000;
	// end inline asm
	// begin inline asm
	nanosleep.u32 %r1000;
	// end inline asm
	// begin inline asm
	nanosleep.u32 %r1000;
	// end inline asm
	// begin inline asm
	nanosleep.u32 %r1000;
	// end inline asm
	// begin inline asm
	nanosleep.u32 %r1000;
	// end inline asm
	// begin inline asm
	nanosleep.u32 %r1000;
	// end inline asm
	// begin inline asm
	nanosleep.u32 %r1000;
	// end inline asm
	// begin inline asm
	nanosleep.u32 %r1000;
	// end inline asm
	// begin inline asm
	nanosleep.u32 %r1000;
	// end inline asm
	// begin inline asm
	nanosleep.u32 %r1000;
	// end inline asm
	// begin inline asm
	nanosleep.u32 %r1000;
	// end inline asm
	// begin inline asm
	nanosleep.u32 %r1000;
	// end inline asm
	// begin inline asm
	nanosleep.u32 %r1000;
	// end inline asm
	// begin inline asm
	nanosleep.u32 %r1000;
	// end inline asm
	// begin inline asm
	nanosleep.u32 %r1000;
	// end inline asm
	// begin inline asm
	nanosleep.u32 %r1000;
	// end inline asm
	// begin inline asm
	nanosleep.u32 %r1000;
	// end inline asm
	// begin inline asm
	nanosleep.u32 %r1000;
	// end inline asm
	// begin inline asm
	nanosleep.u32 %r1000;
	// end inline asm
	// begin inline asm
	nanosleep.u32 %r1000;
	// end inline asm
	// begin inline asm
	nanosleep.u32 %r1000;
	// end inline asm
	// begin inline asm
	nanosleep.u32 %r1000;
	// end inline asm
	// begin inline asm
	nanosleep.u32 %r1000;
	// end inline asm
	// begin inline asm
	nanosleep.u32 %r1000;
	// end inline asm
	// begin inline asm
	nanosleep.u32 %r1000;
	// end inline asm
	// begin inline asm
	nanosleep.u32 %r1000;
	// end inline asm
	// begin inline asm
	nanosleep.u32 %r1000;
	// end inline asm
	// begin inline asm
	nanosleep.u32 %r1000;
	// end inline asm
	// begin inline asm
	nanosleep.u32 %r1000;
	// end inline asm
	// begin inline asm
	nanosleep.u32 %r1000;
	// end inline asm
	// begin inline asm
	nanosleep.u32 %r1000;
	// end inline asm
	// begin inline asm
	nanosleep.u32 %r1000;
	// end inline asm
	// begin inline asm
	nanosleep.u32 %r1000;
	// end inline asm
	// begin inline asm
	nanosleep.u32 %r1000;
	// end inline asm
	// begin inline asm
	nanosleep.u32 %r1000;
	// end inline asm
	// begin inline asm
	nanosleep.u32 %r1000;
	// end inline asm
	// begin inline asm
	nanosleep.u32 %r1000;
	// end inline asm
	// begin inline asm
	nanosleep.u32 %r1000;
	// end inline asm
	// begin inline asm
	nanosleep.u32 %r1000;
	// end inline asm
	// begin inline asm
	nanosleep.u32 %r1000;
	// end inline asm
	// begin inline asm
	nanosleep.u32 %r1000;
	// end inline asm
	// begin inline asm
	nanosleep.u32 %r1000;
	// end inline asm
	// begin inline asm
	nanosleep.u32 %r1000;
	// end inline asm
	// begin inline asm
	nanosleep.u32 %r1000;
	// end inline asm
	// begin inline asm
	nanosleep.u32 %r1000;
	// end inline asm
	// begin inline asm
	nanosleep.u32 %r1000;
	// end inline asm
	// begin inline asm
	nanosleep.u32 %r1000;
	// end inline asm
	// begin inline asm
	nanosleep.u32 %r1000;
	// end inline asm
	// begin inline asm
	nanosleep.u32 %r1000;
	// end inline asm
	// begin inline asm
	nanosleep.u32 %r1000;
	// end inline asm
	// begin inline asm
	nanosleep.u32 %r1000;
	// end inline asm
	// begin inline asm
	nanosleep.u32 %r1000;
	// end inline asm
	// begin inline asm
	nanosleep.u32 %r1000;
	// end inline asm
	// begin inline asm
	nanosleep.u32 %r1000;
	// end inline asm
	// begin inline asm
	nanosleep.u32 %r1000;
	// end inline asm
	// begin inline asm
	nanosleep.u32 %r1000;
	// end inline asm
	// begin inline asm
	nanosleep.u32 %r1000;
	// end inline asm
	// begin inline asm
	nanosleep.u32 %r1000;
	// end inline asm
	// begin inline asm
	nanosleep.u32 %r1000;
	// end inline asm
	// begin inline asm
	nanosleep.u32 %r1000;
	// end inline asm
	// begin inline asm
	nanosleep.u32 %r1000;
	// end inline asm
	// begin inline asm
	nanosleep.u32 %r1000;
	// end inline asm
	// begin inline asm
	nanosleep.u32 %r1000;
	// end inline asm
	// begin inline asm
	nanosleep.u32 %r1000;
	// end inline asm
	// begin inline asm
	nanosleep.u32 %r1000;
	// end inline asm
	// begin inline asm
	nanosleep.u32 %r1000;
	// end inline asm
	// begin inline asm
	nanosleep.u32 %r1000;
	// end inline asm
	// begin inline asm
	nanosleep.u32 %r1000;
	// end inline asm
	// begin inline asm
	nanosleep.u32 %r1000;
	// end inline asm
	// begin inline asm
	nanosleep.u32 %r1000;
	// end inline asm
	// begin inline asm
	nanosleep.u32 %r1000;
	// end inline asm
	// begin inline asm
	nanosleep.u32 %r1000;
	// end inline asm
	// begin inline asm
	nanosleep.u32 %r1000;
	// end inline asm
	// begin inline asm
	nanosleep.u32 %r1000;
	// end inline asm
	// begin inline asm
	nanosleep.u32 %r1000;
	// end inline asm
	// begin inline asm
	nanosleep.u32 %r1000;
	// end inline asm
	// begin inline asm
	nanosleep.u32 %r1000;
	// end inline asm
	// begin inline asm
	nanosleep.u32 %r1000;
	// end inline asm
	// begin inline asm
	nanosleep.u32 %r1000;
	// end inline asm
	// begin inline asm
	nanosleep.u32 %r1000;
	// end inline asm
	// begin inline asm
	nanosleep.u32 %r1000;
	// end inline asm
	// begin inline asm
	nanosleep.u32 %r1000;
	// end inline asm
	// begin inline asm
	nanosleep.u32 %r1000;
	// end inline asm
	// begin inline asm
	nanosleep.u32 %r1000;
	// end inline asm
	// begin inline asm
	nanosleep.u32 %r1000;
	// end inline asm
	// begin inline asm
	nanosleep.u32 %r1000;
	// end inline asm
	// begin inline asm
	nanosleep.u32 %r1000;
	// end inline asm
	// begin inline asm
	nanosleep.u32 %r1000;
	// end inline asm
	// begin inline asm
	nanosleep.u32 %r1000;
	// end inline asm
	// begin inline asm
	nanosleep.u32 %r1000;
	// end inline asm
	// begin inline asm
	nanosleep.u32 %r1000;
	// end inline asm
	// begin inline asm
	nanosleep.u32 %r1000;
	// end inline asm
	// begin inline asm
	nanosleep.u32 %r1000;
	// end inline asm
	// begin inline asm
	nanosleep.u32 %r1000;
	// end inline asm
	// begin inline asm
	nanosleep.u32 %r1000;
	// end inline asm
	// begin inline asm
	nanosleep.u32 %r1000;
	// end inline asm
	// begin inline asm
	nanosleep.u32 %r1000;
	// end inline asm
	// begin inline asm
	nanosleep.u32 %r1000;
	// end inline asm
	// begin inline asm
	nanosleep.u32 %r1000;
	// end inline asm
	// begin inline asm
	nanosleep.u32 %r1000;
	// end inline asm
	// begin inline asm
	nanosleep.u32 %r1000;
	// end inline asm
	// begin inline asm
	nanosleep.u32 %r1000;
	// end inline asm
	// begin inline asm
	nanosleep.u32 %r1000;
	// end inline asm
	// begin inline asm
	nanosleep.u32 %r1000;
	// end inline asm
	// begin inline asm
	nanosleep.u32 %r1000;
	// end inline asm
	// begin inline asm
	nanosleep.u32 %r1000;
	// end inline asm
	// begin inline asm
	nanosleep.u32 %r1000;
	// end inline asm
	// begin inline asm
	nanosleep.u32 %r1000;
	// end inline asm
	// begin inline asm
	nanosleep.u32 %r1000;
	// end inline asm
	// begin inline asm
	nanosleep.u32 %r1000;
	// end inline asm
	// begin inline asm
	nanosleep.u32 %r1000;
	// end inline asm
	// begin inline asm
	nanosleep.u32 %r1000;
	// end inline asm
	// begin inline asm
	nanosleep.u32 %r1000;
	// end inline asm
	// begin inline asm
	nanosleep.u32 %r1000;
	// end inline asm
	// begin inline asm
	nanosleep.u32 %r1000;
	// end inline asm
	// begin inline asm
	nanosleep.u32 %r1000;
	// end inline asm
	// begin inline asm
	nanosleep.u32 %r1000;
	// end inline asm
	// begin inline asm
	nanosleep.u32 %r1000;
	// end inline asm
	// begin inline asm
	nanosleep.u32 %r1000;
	// end inline asm
	ret;

}


// ===== COMPILED SASS (sm_100) =====

	.target	sm_100

	.elftype	@"ET_EXEC"


//--------------------- .note.nv.tkinfo           --------------------------
	.section	.note.nv.tkinfo,"",@"SHT_NOTE"
	.sectionflags	@"SHF_NOTE_NV_TKINFO"
	.tkinfo
        /*0018*/ 	.word	0x00000002
        /*0030*/ 	.string	""
        /*0030*/ 	.string	"ptxas"
        /*0030*/ 	.string	"Cuda compilation tools, release 13.0, V13.0.88"
        /*0030*/ 	.string	"Build cuda_13.0.r13.0/compiler.36424714_0"
        /*0030*/ 	.string	"-arch sm_100 -m 64 "



//--------------------- .note.nv.cuinfo           --------------------------
	.section	.note.nv.cuinfo,"",@"SHT_NOTE"
	.sectionflags	@"SHF_NOTE_NV_CUINFO"
        /*0018*/ 	.short	0x0002
        /*001a*/ 	.short	0x0064
        /*001c*/ 	.short	0x0082
	.zero		2


//--------------------- .nv.info                  --------------------------
	.section	.nv.info,"",@"SHT_CUDA_INFO"
	.align	4


	//----- nvinfo : EIATTR_REGCOUNT
	.align		4
        /*0000*/ 	.byte	0x04, 0x2f
        /*0002*/ 	.short	(.L_1 - .L_0)
	.align		4
.L_0:
        /*0004*/ 	.word	index@(_Z7tick_1sv)
        /*0008*/ 	.word	0x00000004


	//----- nvinfo : EIATTR_FRAME_SIZE
	.align		4
.L_1:
        /*000c*/ 	.byte	0x04, 0x11
        /*000e*/ 	.short	(.L_3 - .L_2)
	.align		4
.L_2:
        /*0010*/ 	.word	index@(_Z7tick_1sv)
        /*0014*/ 	.word	0x00000000


	//----- nvinfo : EIATTR_MIN_STACK_SIZE
	.align		4
.L_3:
        /*0018*/ 	.byte	0x04, 0x12
        /*001a*/ 	.short	(.L_5 - .L_4)
	.align		4
.L_4:
        /*001c*/ 	.word	index@(_Z7tick_1sv)
        /*0020*/ 	.word	0x00000000
.L_5:


//--------------------- .nv.compat                --------------------------
	.section	.nv.compat,"",@"SHT_CUDA_COMPAT_INFO"
	.align	4
        /*0000*/ 	.byte	0x02, 0x09, 0x00, 0x00, 0x02, 0x02, 0x01, 0x00, 0x02, 0x05, 0x05, 0x00, 0x03, 0x07, 0x01, 0x01
        /*0010*/ 	.byte	0x02, 0x03, 0x00, 0x00, 0x02, 0x06, 0x01, 0x00, 0x04, 0x0b, 0x08, 0x00, 0x09, 0x00, 0x00, 0x00
        /*0020*/ 	.byte	0x00, 0x00, 0x00, 0x00


//--------------------- .nv.info._Z7tick_1sv      --------------------------
	.section	.nv.info._Z7tick_1sv,"",@"SHT_CUDA_INFO"
	.sectionflags	@""
	.align	4


	//----- nvinfo : EIATTR_CUDA_API_VERSION
	.align		4
        /*0000*/ 	.byte	0x04, 0x37
        /*0002*/ 	.short	(.L_7 - .L_6)
.L_6:
        /*0004*/ 	.word	0x00000082


	//----- nvinfo : EIATTR_SPARSE_MMA_MASK
	.align		4
.L_7:
        /*0008*/ 	.byte	0x03, 0x50
        /*000a*/ 	.short	0x0000


	//----- nvinfo : EIATTR_MAXREG_COUNT
	.align		4
        /*000c*/ 	.byte	0x03, 0x1b
        /*000e*/ 	.short	0x00ff


	//----- nvinfo : EIATTR_MERCURY_ISA_VERSION
	.align		4
        /*0010*/ 	.byte	0x03, 0x5f
        /*0012*/ 	.short	0x0101


	//----- nvinfo : EIATTR_VRC_CTA_INIT_COUNT
	.align		4
        /*0014*/ 	.byte	0x02, 0x4a
	.zero		1
	.zero		1


	//----- nvinfo : EIATTR_EXIT_INSTR_OFFSETS
	.align		4
        /*0018*/ 	.byte	0x04, 0x1c
        /*001a*/ 	.short	(.L_9 - .L_8)


	//   ....[0]....
.L_8:
        /*001c*/ 	.word	0x00003e90


	//----- nvinfo : EIATTR_SW_WAR
	.align		4
.L_9:
        /*0020*/ 	.byte	0x04, 0x36
        /*0022*/ 	.short	(.L_11 - .L_10)
.L_10:
        /*0024*/ 	.word	0x00000008
.L_11:


//--------------------- .nv.callgraph             --------------------------
	.section	.nv.callgraph,"",@"SHT_CUDA_CALLGRAPH"
	.align	4
	.sectionentsize	8
	.align		4
        /*0000*/ 	.word	0x00000000
	.align		4
        /*0004*/ 	.word	0xffffffff
	.align		4
        /*0008*/ 	.word	0x00000000
	.align		4
        /*000c*/ 	.word	0xfffffffe
	.align		4
        /*0010*/ 	.word	0x00000000
	.align		4
        /*0014*/ 	.word	0xfffffffd
	.align		4
        /*0018*/ 	.word	0x00000000
	.align		4
        /*001c*/ 	.word	0xfffffffc


//--------------------- .text._Z7tick_1sv         --------------------------
	.section	.text._Z7tick_1sv,"ax",@progbits
	.align	128
        .global         _Z7tick_1sv
        .type           _Z7tick_1sv,@function
        .size           _Z7tick_1sv,(.L_x_1 - _Z7tick_1sv)
        .other          _Z7tick_1sv,@"STO_CUDA_ENTRY STV_DEFAULT"
_Z7tick_1sv:
.text._Z7tick_1sv:
[----:B------:R-:W-:Y:S01]  /*0000*/  LDC R1, c[0x0][0x37c] ;  /* 0x0000df00ff017b82 */ /* 0x000fe20000000800 */
[----:B------:R-:W-:Y:S08]  /*0010*/  NANOSLEEP 0xf4240 ;  /* 0x000f42400000795d */ /* 0x000ff00003800000 */
        /* <DEDUP_REMOVED lines=998> */
[----:B------:R-:W-:Y:S05]  /*3e80*/  NANOSLEEP 0xf4240 ;  /* 0x000f42400000795d */ /* 0x000fea0003800000 */
[----:B------:R-:W-:Y:S05]  /*3e90*/  EXIT ;  /* 0x000000000000794d */ /* 0x000fea0003800000 */
.L_x_0:
[----:B------:R-:W-:-:S00]  /*3ea0*/  BRA `(.L_x_0) ;  /* 0xfffffffc00fc7947 */ /* 0x000fc0000383ffff */
[----:B------:R-:W-:-:S00]  /*3eb0*/  NOP ;  /* 0x0000000000007918 */ /* 0x000fc00000000000 */
        /* <DEDUP_REMOVED lines=12> */
.L_x_1:


//--------------------- .nv.shared.reserved.0     --------------------------
	.section	.nv.shared.reserved.0,"aw",@nobits
	.weak		__nv_reservedSMEM_offset_0_alias
	.size		__nv_reservedSMEM_offset_0_alias, 0, 64
	.other		__nv_reservedSMEM_offset_0_alias,@"STO_CUDA_RESERVED_SHARED STV_DEFAULT"
__nv_reservedSMEM_offset_0_alias:
	.zero		0
	.zero		64


//--------------------- .nv.constant0._Z7tick_1sv --------------------------
	.section	.nv.constant0._Z7tick_1sv,"a",@progbits
	.sectionflags	@""
	.align	4
.nv.constant0._Z7tick_1sv:
	.zero		896


//--------------------- SYMBOLS --------------------------

	.type		.nv.reservedSmem.offset0,@object
	.size		.nv.reservedSmem.offset0,0x4
